	.headerflags	@"EF_CUDA_TEXMODE_UNIFIED EF_CUDA_64BIT_ADDRESS EF_CUDA_ACCELERATORS EF_CUDA_SM90 EF_CUDA_VIRTUAL_SM(EF_CUDA_SM90)"
	.elftype	@"ET_EXEC"


//--------------------- .nv.info                  --------------------------
	.section	.nv.info,"",@"SHT_CUDA_INFO"
	.align	4


	//----- nvinfo : EIATTR_REGCOUNT
	.align		4
        /*0000*/ 	.byte	0x04, 0x2f
        /*0002*/ 	.short	(.L_3 - .L_2)
	.align		4
.L_2:
        /*0004*/ 	.word	index@(triton_poi_fused__native_batch_norm_legit_no_training_add_12)
        /*0008*/ 	.word	0x00000014


	//----- nvinfo : EIATTR_MIN_STACK_SIZE
	.align		4
.L_3:
        /*000c*/ 	.byte	0x04, 0x12
        /*000e*/ 	.short	(.L_5 - .L_4)
	.align		4
.L_4:
        /*0010*/ 	.word	index@(triton_poi_fused__native_batch_norm_legit_no_training_add_12)
        /*0014*/ 	.word	0x00000000


	//----- nvinfo : EIATTR_FRAME_SIZE
	.align		4
.L_5:
        /*0018*/ 	.byte	0x04, 0x11
        /*001a*/ 	.short	(.L_7 - .L_6)
	.align		4
.L_6:
        /*001c*/ 	.word	index@(triton_poi_fused__native_batch_norm_legit_no_training_add_12)
        /*0020*/ 	.word	0x00000000


	//----- nvinfo : EIATTR_MIN_STACK_SIZE
	.align		4
.L_7:
        /*0024*/ 	.byte	0x04, 0x12
        /*0026*/ 	.short	(.L_9 - .L_8)
	.align		4
.L_8:
        /*0028*/ 	.word	index@(triton_poi_fused__native_batch_norm_legit_no_training_add_12)
        /*002c*/ 	.word	0x00000000
.L_9:


//--------------------- .nv.info.triton_poi_fused__native_batch_norm_legit_no_training_add_12 --------------------------
	.section	.nv.info.triton_poi_fused__native_batch_norm_legit_no_training_add_12,"",@"SHT_CUDA_INFO"
	.sectionflags	@""
	.align	4


	//----- nvinfo : EIATTR_CUDA_API_VERSION
	.align		4
        /*0000*/ 	.byte	0x04, 0x37
        /*0002*/ 	.short	(.L_11 - .L_10)
.L_10:
        /*0004*/ 	.word	0x0000007c


	//----- nvinfo : EIATTR_KPARAM_INFO
	.align		4
.L_11:
        /*0008*/ 	.byte	0x04, 0x17
        /*000a*/ 	.short	(.L_13 - .L_12)
.L_12:
        /*000c*/ 	.word	0x00000000
        /*0010*/ 	.short	0x0007
        /*0012*/ 	.short	0x0038
        /*0014*/ 	.byte	0x00, 0xf0, 0x11, 0x00


	//----- nvinfo : EIATTR_KPARAM_INFO
	.align		4
.L_13:
        /*0018*/ 	.byte	0x04, 0x17
        /*001a*/ 	.short	(.L_15 - .L_14)
.L_14:
        /*001c*/ 	.word	0x00000000
        /*0020*/ 	.short	0x0006
        /*0022*/ 	.short	0x0030
        /*0024*/ 	.byte	0x00, 0xf4, 0x21, 0x00


	//----- nvinfo : EIATTR_KPARAM_INFO
	.align		4
.L_15:
        /*0028*/ 	.byte	0x04, 0x17
        /*002a*/ 	.short	(.L_17 - .L_16)
.L_16:
        /*002c*/ 	.word	0x00000000
        /*0030*/ 	.short	0x0005
        /*0032*/ 	.short	0x0028
        /*0034*/ 	.byte	0x00, 0xf4, 0x21, 0x00


	//----- nvinfo : EIATTR_KPARAM_INFO
	.align		4
.L_17:
        /*0038*/ 	.byte	0x04, 0x17
        /*003a*/ 	.short	(.L_19 - .L_18)
.L_18:
        /*003c*/ 	.word	0x00000000
        /*0040*/ 	.short	0x0004
        /*0042*/ 	.short	0x0020
        /*0044*/ 	.byte	0x00, 0xf4, 0x21, 0x00


	//----- nvinfo : EIATTR_KPARAM_INFO
	.align		4
.L_19:
        /*0048*/ 	.byte	0x04, 0x17
        /*004a*/ 	.short	(.L_21 - .L_20)
.L_20:
        /*004c*/ 	.word	0x00000000
        /*0050*/ 	.short	0x0003
        /*0052*/ 	.short	0x0018
        /*0054*/ 	.byte	0x00, 0xf4, 0x21, 0x00


	//----- nvinfo : EIATTR_KPARAM_INFO
	.align		4
.L_21:
        /*0058*/ 	.byte	0x04, 0x17
        /*005a*/ 	.short	(.L_23 - .L_22)
.L_22:
        /*005c*/ 	.word	0x00000000
        /*0060*/ 	.short	0x0002
        /*0062*/ 	.short	0x0010
        /*0064*/ 	.byte	0x00, 0xf4, 0x21, 0x00


	//----- nvinfo : EIATTR_KPARAM_INFO
	.align		4
.L_23:
        /*0068*/ 	.byte	0x04, 0x17
        /*006a*/ 	.short	(.L_25 - .L_24)
.L_24:
        /*006c*/ 	.word	0x00000000
        /*0070*/ 	.short	0x0001
        /*0072*/ 	.short	0x0008
        /*0074*/ 	.byte	0x00, 0xf4, 0x21, 0x00


	//----- nvinfo : EIATTR_KPARAM_INFO
	.align		4
.L_25:
        /*0078*/ 	.byte	0x04, 0x17
        /*007a*/ 	.short	(.L_27 - .L_26)
.L_26:
        /*007c*/ 	.word	0x00000000
        /*0080*/ 	.short	0x0000
        /*0082*/ 	.short	0x0000
        /*0084*/ 	.byte	0x00, 0xf4, 0x21, 0x00


	//----- nvinfo : EIATTR_SPARSE_MMA_MASK
	.align		4
.L_27:
        /*0088*/ 	.byte	0x03, 0x50
        /*008a*/ 	.short	0x0000


	//----- nvinfo : EIATTR_MAXREG_COUNT
	.align		4
        /*008c*/ 	.byte	0x03, 0x1b
        /*008e*/ 	.short	0x00ff


	//----- nvinfo : EIATTR_EXIT_INSTR_OFFSETS
	.align		4
        /*0090*/ 	.byte	0x04, 0x1c
        /*0092*/ 	.short	(.L_29 - .L_28)


	//   ....[0]....
.L_28:
        /*0094*/ 	.word	0x000003d0


	//----- nvinfo : EIATTR_REQNTID
	.align		4
.L_29:
        /*0098*/ 	.byte	0x04, 0x10
        /*009a*/ 	.short	(.L_31 - .L_30)
.L_30:
        /*009c*/ 	.word	0x00000080
        /*00a0*/ 	.word	0x00000001
        /*00a4*/ 	.word	0x00000001


	//----- nvinfo : EIATTR_CBANK_PARAM_SIZE
	.align		4
.L_31:
        /*00a8*/ 	.byte	0x03, 0x19
        /*00aa*/ 	.short	0x003c


	//----- nvinfo : EIATTR_PARAM_CBANK
	.align		4
        /*00ac*/ 	.byte	0x04, 0x0a
        /*00ae*/ 	.short	(.L_33 - .L_32)
	.align		4
.L_32:
        /*00b0*/ 	.word	index@(.nv.constant0.triton_poi_fused__native_batch_norm_legit_no_training_add_12)
        /*00b4*/ 	.short	0x0210
        /*00b6*/ 	.short	0x003c


	//----- nvinfo : EIATTR_SW_WAR
	.align		4
.L_33:
        /*00b8*/ 	.byte	0x04, 0x36
        /*00ba*/ 	.short	(.L_35 - .L_34)
.L_34:
        /*00bc*/ 	.word	0x00000008
.L_35:


//--------------------- .nv.callgraph             --------------------------
	.section	.nv.callgraph,"",@"SHT_CUDA_CALLGRAPH"
	.align	4
	.sectionentsize	8
	.align		4
        /*0000*/ 	.word	0x00000000
	.align		4
        /*0004*/ 	.word	0xffffffff
	.align		4
        /*0008*/ 	.word	0x00000000
	.align		4
        /*000c*/ 	.word	0xfffffffe
	.align		4
        /*0010*/ 	.word	0x00000000
	.align		4
        /*0014*/ 	.word	0xfffffffd
	.align		4
        /*0018*/ 	.word	0x00000000
	.align		4
        /*001c*/ 	.word	0xfffffffc


//--------------------- .nv.constant4             --------------------------
	.section	.nv.constant4,"a",@progbits
	.align	8
	.align		8
.nv.constant4:
        /*0000*/ 	.dword	_$_str
	.align		8
        /*0008*/ 	.dword	_$_str_$_2


//--------------------- .text.triton_poi_fused__native_batch_norm_legit_no_training_add_12 --------------------------
	.section	.text.triton_poi_fused__native_batch_norm_legit_no_training_add_12,"ax",@progbits
	.align	128
        .global         triton_poi_fused__native_batch_norm_legit_no_training_add_12
        .type           triton_poi_fused__native_batch_norm_legit_no_training_add_12,@function
        .size           triton_poi_fused__native_batch_norm_legit_no_training_add_12,(.L_x_1 - triton_poi_fused__native_batch_norm_legit_no_training_add_12)
        .other          triton_poi_fused__native_batch_norm_legit_no_training_add_12,@"STO_CUDA_ENTRY STV_DEFAULT"
triton_poi_fused__native_batch_norm_legit_no_training_add_12:
.text.triton_poi_fused__native_batch_norm_legit_no_training_add_12:
[----:B------:R-:W-:Y:S01]  /*0000*/  LDC R1, c[0x0][0x28] ;  /* 0x00000a00ff017b82 */ /* 0x000fe20000000800 */
[----:B------:R-:W1:Y:S07]  /*0010*/  S2R R0, SR_TID.X ;  /* 0x0000000000007919 */ /* 0x000e6e0000002100 */
[----:B------:R-:W2:Y:S01]  /*0020*/  LDC.64 R2, c[0x0][0x220] ;  /* 0x00008800ff027b82 */ /* 0x000ea20000000a00 */
[----:B------:R-:W-:Y:S01]  /*0030*/  ULDC.64 UR4, c[0x0][0x208] ;  /* 0x0000820000047ab9 */ /* 0x000fe20000000a00 */
[----:B------:R-:W3:Y:S06]  /*0040*/  S2R R5, SR_CTAID.X ;  /* 0x0000000000057919 */ /* 0x000eec0000002500 */
[----:B------:R-:W4:Y:S08]  /*0050*/  LDC.64 R6, c[0x0][0x218] ;  /* 0x00008600ff067b82 */ /* 0x000f300000000a00 */
[----:B------:R-:W5:Y:S08]  /*0060*/  LDC.64 R8, c[0x0][0x228] ;  /* 0x00008a00ff087b82 */ /* 0x000f700000000a00 */
[----:B------:R-:W5:Y:S01]  /*0070*/  LDC.64 R12, c[0x0][0x230] ;  /* 0x00008c00ff0c7b82 */ /* 0x000f620000000a00 */
[----:B-1----:R-:W-:-:S07]  /*0080*/  SHF.L.U32 R0, R0, 0x1, RZ ;  /* 0x0000000100007819 */ /* 0x002fce00000006ff */
[----:B------:R-:W1:Y:S01]  /*0090*/  LDC.64 R10, c[0x0][0x238] ;  /* 0x00008e00ff0a7b82 */ /* 0x000e620000000a00 */
[----:B------:R-:W-:-:S04]  /*00a0*/  LOP3.LUT R0, R0, 0xfe, RZ, 0xc0, !PT ;  /* 0x000000fe00007812 */ /* 0x000fc800078ec0ff */
[----:B---3--:R-:W-:-:S05]  /*00b0*/  LEA R0, R5, R0, 0x8 ;  /* 0x0000000005007211 */ /* 0x008fca00078e40ff */
[----:B------:R-:W-:-:S05]  /*00c0*/  IMAD.HI R4, R0, 0x2aaaaaab, RZ ;  /* 0x2aaaaaab00047827 */ /* 0x000fca00078e02ff */
[----:B------:R-:W-:-:S04]  /*00d0*/  SHF.R.U32.HI R5, RZ, 0x1f, R4 ;  /* 0x0000001fff057819 */ /* 0x000fc80000011604 */
[----:B------:R-:W-:-:S05]  /*00e0*/  LEA.HI R5, R4, R5, RZ, 0x1d ;  /* 0x0000000504057211 */ /* 0x000fca00078fe8ff */
[----:B------:R-:W-:Y:S02]  /*00f0*/  IMAD R15, R5, -0x30, R0 ;  /* 0xffffffd0050f7824 */ /* 0x000fe400078e0200 */
[----:B------:R-:W3:Y:S02]  /*0100*/  LDC.64 R4, c[0x0][0x210] ;  /* 0x00008400ff047b82 */ /* 0x000ee40000000a00 */
[----:B--2---:R-:W-:-:S06]  /*0110*/  IMAD.WIDE R2, R15, 0x4, R2 ;  /* 0x000000040f027825 */ /* 0x004fcc00078e0202 */
[----:B------:R-:W2:Y:S01]  /*0120*/  LDG.E.EL.64 R2, desc[UR4][R2.64] ;  /* 0x0000000402027981 */ /* 0x000ea2000c2e1b00 */
[----:B----4-:R-:W-:-:S04]  /*0130*/  IMAD.WIDE R6, R15, 0x4, R6 ;  /* 0x000000040f067825 */ /* 0x010fc800078e0206 */
[C---:B-----5:R-:W-:Y:S02]  /*0140*/  IMAD.WIDE R8, R15.reuse, 0x4, R8 ;  /* 0x000000040f087825 */ /* 0x060fe400078e0208 */
[----:B------:R-:W4:Y:S02]  /*0150*/  LDG.E.EL.64 R6, desc[UR4][R6.64] ;  /* 0x0000000406067981 */ /* 0x000f24000c2e1b00 */
[----:B0-----:R-:W-:Y:S02]  /*0160*/  IMAD.WIDE R12, R15, 0x4, R12 ;  /* 0x000000040f0c7825 */ /* 0x001fe400078e020c */
[----:B------:R-:W5:Y:S02]  /*0170*/  LDG.E.EL.64 R8, desc[UR4][R8.64] ;  /* 0x0000000408087981 */ /* 0x000f64000c2e1b00 */
[C---:B-1----:R-:W-:Y:S02]  /*0180*/  IMAD.WIDE R10, R0.reuse, 0x4, R10 ;  /* 0x00000004000a7825 */ /* 0x042fe400078e020a */
[----:B------:R-:W5:Y:S02]  /*0190*/  LDG.E.EL.64 R12, desc[UR4][R12.64] ;  /* 0x000000040c0c7981 */ /* 0x000f64000c2e1b00 */
[----:B---3--:R-:W-:-:S02]  /*01a0*/  IMAD.WIDE R4, R0, 0x4, R4 ;  /* 0x0000000400047825 */ /* 0x008fc400078e0204 */
[----:B------:R-:W3:Y:S04]  /*01b0*/  LDG.E.64 R10, desc[UR4][R10.64] ;  /* 0x000000040a0a7981 */ /* 0x000ee8000c1e1b00 */
[----:B------:R-:W4:Y:S01]  /*01c0*/  LDG.E.64 R4, desc[UR4][R4.64] ;  /* 0x0000000404047981 */ /* 0x000f22000c1e1b00 */
[----:B------:R-:W-:Y:S01]  /*01d0*/  HFMA2.MMA R16, -RZ, RZ, 1.625, 0 ;  /* 0x3e800000ff107435 */ /* 0x000fe200000001ff */
[----:B--2---:R-:W-:Y:S01]  /*01e0*/  FADD R2, R2, 9.9999997473787516356e-06 ;  /* 0x3727c5ac02027421 */ /* 0x004fe20000000000 */
[----:B------:R-:W-:-:S03]  /*01f0*/  FADD R3, R3, 9.9999997473787516356e-06 ;  /* 0x3727c5ac03037421 */ /* 0x000fc60000000000 */
[----:B------:R-:W0:Y:S08]  /*0200*/  MUFU.SQRT R14, R2 ;  /* 0x00000002000e7308 */ /* 0x000e300000002000 */
[----:B------:R1:W2:Y:S01]  /*0210*/  MUFU.SQRT R15, R3 ;  /* 0x00000003000f7308 */ /* 0x0002a20000002000 */
[C---:B0-----:R-:W-:Y:S02]  /*0220*/  FSETP.GT.AND P0, PT, R14.reuse, 8.50705917302346158658e+37, PT ;  /* 0x7e8000000e00780b */ /* 0x041fe40003f04000 */
[----:B------:R-:W-:Y:S01]  /*0230*/  FSETP.GEU.AND P2, PT, R14, 1.175494350822287508e-38, PT ;  /* 0x008000000e00780b */ /* 0x000fe20003f4e000 */
[----:B-1----:R-:W0:Y:S01]  /*0240*/  LDC.64 R2, c[0x0][0x240] ;  /* 0x00009000ff027b82 */ /* 0x002e220000000a00 */
[----:B--2---:R-:W-:-:S02]  /*0250*/  FSETP.GT.AND P1, PT, R15, 8.50705917302346158658e+37, PT ;  /* 0x7e8000000f00780b */ /* 0x004fc40003f24000 */
[----:B------:R-:W-:-:S07]  /*0260*/  FSETP.GEU.AND P3, PT, R15, 1.175494350822287508e-38, PT ;  /* 0x008000000f00780b */ /* 0x000fce0003f6e000 */
[----:B------:R-:W-:-:S04]  /*0270*/  @P0 FMUL R14, R14, 0.25 ;  /* 0x3e8000000e0e0820 */ /* 0x000fc80000400000 */
[----:B------:R-:W-:Y:S01]  /*0280*/  @!P2 FMUL R14, R14, 16777216 ;  /* 0x4b8000000e0ea820 */ /* 0x000fe20000400000 */
[----:B------:R-:W-:-:S04]  /*0290*/  @P1 FMUL R15, R15, 0.25 ;  /* 0x3e8000000f0f1820 */ /* 0x000fc80000400000 */
[----:B------:R-:W-:Y:S01]  /*02a0*/  @!P3 FMUL R15, R15, 16777216 ;  /* 0x4b8000000f0fb820 */ /* 0x000fe20000400000 */
[----:B------:R-:W1:Y:S01]  /*02b0*/  MUFU.RCP R14, R14 ;  /* 0x0000000e000e7308 */ /* 0x000e620000001000 */
[----:B------:R-:W-:-:S07]  /*02c0*/  FSEL R17, R16, 1, P0 ;  /* 0x3f80000010117808 */ /* 0x000fce0000000000 */
[----:B------:R-:W2:Y:S01]  /*02d0*/  MUFU.RCP R15, R15 ;  /* 0x0000000f000f7308 */ /* 0x000ea20000001000 */
[----:B------:R-:W-:Y:S01]  /*02e0*/  FSEL R16, R16, 1, P1 ;  /* 0x3f80000010107808 */ /* 0x000fe20000800000 */
[----:B------:R-:W-:-:S04]  /*02f0*/  @!P2 FMUL R17, R17, 16777216 ;  /* 0x4b8000001111a820 */ /* 0x000fc80000400000 */
[----:B------:R-:W-:Y:S01]  /*0300*/  @!P3 FMUL R16, R16, 16777216 ;  /* 0x4b8000001010b820 */ /* 0x000fe20000400000 */
[----:B----4-:R-:W-:Y:S01]  /*0310*/  FADD R5, R5, -R7 ;  /* 0x8000000705057221 */ /* 0x010fe20000000000 */
[----:B------:R-:W-:Y:S01]  /*0320*/  FADD R4, R4, -R6 ;  /* 0x8000000604047221 */ /* 0x000fe20000000000 */
[----:B-1----:R-:W-:Y:S01]  /*0330*/  FMUL R17, R14, R17 ;  /* 0x000000110e117220 */ /* 0x002fe20000400000 */
[----:B--2---:R-:W-:-:S03]  /*0340*/  FMUL R16, R15, R16 ;  /* 0x000000100f107220 */ /* 0x004fc60000400000 */
[----:B------:R-:W-:Y:S01]  /*0350*/  FMUL R17, R4, R17 ;  /* 0x0000001104117220 */ /* 0x000fe20000400000 */
[----:B------:R-:W-:-:S03]  /*0360*/  FMUL R16, R5, R16 ;  /* 0x0000001005107220 */ /* 0x000fc60000400000 */
[----:B-----5:R-:W-:Y:S01]  /*0370*/  FFMA R17, R8, R17, R12 ;  /* 0x0000001108117223 */ /* 0x020fe2000000000c */
[----:B------:R-:W-:Y:S01]  /*0380*/  FFMA R16, R9, R16, R13 ;  /* 0x0000001009107223 */ /* 0x000fe2000000000d */
[----:B0-----:R-:W-:-:S04]  /*0390*/  IMAD.WIDE R2, R0, 0x4, R2 ;  /* 0x0000000400027825 */ /* 0x001fc800078e0202 */
[----:B---3--:R-:W-:Y:S01]  /*03a0*/  FADD R10, R10, R17 ;  /* 0x000000110a0a7221 */ /* 0x008fe20000000000 */
[----:B------:R-:W-:-:S05]  /*03b0*/  FADD R11, R11, R16 ;  /* 0x000000100b0b7221 */ /* 0x000fca0000000000 */
[----:B------:R-:W-:Y:S01]  /*03c0*/  STG.E.64 desc[UR4][R2.64], R10 ;  /* 0x0000000a02007986 */ /* 0x000fe2000c101b04 */
[----:B------:R-:W-:Y:S05]  /*03d0*/  EXIT ;  /* 0x000000000000794d */ /* 0x000fea0003800000 */
.L_x_0:
[----:B------:R-:W-:-:S00]  /*03e0*/  BRA `(.L_x_0) ;  /* 0xfffffffc00fc7947 */ /* 0x000fc0000383ffff */
[----:B------:R-:W-:-:S00]  /*03f0*/  NOP ;  /* 0x0000000000007918 */ /* 0x000fc00000000000 */
        /* <DEDUP_REMOVED lines=8> */
.L_x_1:


//--------------------- .nv.global.init           --------------------------
	.section	.nv.global.init,"aw",@progbits
.nv.global.init:
	.type		_$_str,@object
	.size		_$_str,(_$_str_$_2 - _$_str)
_$_str:
        /*0000*/ 	.byte	0x5f, 0x5f, 0x43, 0x55, 0x44, 0x41, 0x5f, 0x46, 0x54, 0x5a, 0x00
	.type		_$_str_$_2,@object
	.size		_$_str_$_2,(.L_1 - _$_str_$_2)
_$_str_$_2:
        /*000b*/ 	.byte	0x5f, 0x5f, 0x43, 0x55, 0x44, 0x41, 0x5f, 0x50, 0x52, 0x45, 0x43, 0x5f, 0x53, 0x51, 0x52, 0x54
        /*001b*/ 	.byte	0x00
.L_1:


//--------------------- .nv.constant0.triton_poi_fused__native_batch_norm_legit_no_training_add_12 --------------------------
	.section	.nv.constant0.triton_poi_fused__native_batch_norm_legit_no_training_add_12,"a",@progbits
	.sectionflags	@""
	.align	4
.nv.constant0.triton_poi_fused__native_batch_norm_legit_no_training_add_12:
	.zero		588
